	.headerflags	@"EF_CUDA_TEXMODE_UNIFIED EF_CUDA_64BIT_ADDRESS EF_CUDA_ACCELERATORS EF_CUDA_SM90 EF_CUDA_VIRTUAL_SM(EF_CUDA_SM90)"
	.elftype	@"ET_EXEC"


//--------------------- .nv.info                  --------------------------
	.section	.nv.info,"",@"SHT_CUDA_INFO"
	.align	4


	//----- nvinfo : EIATTR_REGCOUNT
	.align		4
        /*0000*/ 	.byte	0x04, 0x2f
        /*0002*/ 	.short	(.L_3 - .L_2)
	.align		4
.L_2:
        /*0004*/ 	.word	index@(triton_poi_fused__native_batch_norm_legit_no_training_relu_7)
        /*0008*/ 	.word	0x0000001d


	//----- nvinfo : EIATTR_MIN_STACK_SIZE
	.align		4
.L_3:
        /*000c*/ 	.byte	0x04, 0x12
        /*000e*/ 	.short	(.L_5 - .L_4)
	.align		4
.L_4:
        /*0010*/ 	.word	index@(triton_poi_fused__native_batch_norm_legit_no_training_relu_7)
        /*0014*/ 	.word	0x00000000


	//----- nvinfo : EIATTR_FRAME_SIZE
	.align		4
.L_5:
        /*0018*/ 	.byte	0x04, 0x11
        /*001a*/ 	.short	(.L_7 - .L_6)
	.align		4
.L_6:
        /*001c*/ 	.word	index@(triton_poi_fused__native_batch_norm_legit_no_training_relu_7)
        /*0020*/ 	.word	0x00000000


	//----- nvinfo : EIATTR_MIN_STACK_SIZE
	.align		4
.L_7:
        /*0024*/ 	.byte	0x04, 0x12
        /*0026*/ 	.short	(.L_9 - .L_8)
	.align		4
.L_8:
        /*0028*/ 	.word	index@(triton_poi_fused__native_batch_norm_legit_no_training_relu_7)
        /*002c*/ 	.word	0x00000000
.L_9:


//--------------------- .nv.info.triton_poi_fused__native_batch_norm_legit_no_training_relu_7 --------------------------
	.section	.nv.info.triton_poi_fused__native_batch_norm_legit_no_training_relu_7,"",@"SHT_CUDA_INFO"
	.sectionflags	@""
	.align	4


	//----- nvinfo : EIATTR_CUDA_API_VERSION
	.align		4
        /*0000*/ 	.byte	0x04, 0x37
        /*0002*/ 	.short	(.L_11 - .L_10)
.L_10:
        /*0004*/ 	.word	0x0000007c


	//----- nvinfo : EIATTR_KPARAM_INFO
	.align		4
.L_11:
        /*0008*/ 	.byte	0x04, 0x17
        /*000a*/ 	.short	(.L_13 - .L_12)
.L_12:
        /*000c*/ 	.word	0x00000000
        /*0010*/ 	.short	0x0006
        /*0012*/ 	.short	0x0030
        /*0014*/ 	.byte	0x00, 0xf0, 0x11, 0x00


	//----- nvinfo : EIATTR_KPARAM_INFO
	.align		4
.L_13:
        /*0018*/ 	.byte	0x04, 0x17
        /*001a*/ 	.short	(.L_15 - .L_14)
.L_14:
        /*001c*/ 	.word	0x00000000
        /*0020*/ 	.short	0x0005
        /*0022*/ 	.short	0x0028
        /*0024*/ 	.byte	0x00, 0xf4, 0x21, 0x00


	//----- nvinfo : EIATTR_KPARAM_INFO
	.align		4
.L_15:
        /*0028*/ 	.byte	0x04, 0x17
        /*002a*/ 	.short	(.L_17 - .L_16)
.L_16:
        /*002c*/ 	.word	0x00000000
        /*0030*/ 	.short	0x0004
        /*0032*/ 	.short	0x0020
        /*0034*/ 	.byte	0x00, 0xf4, 0x21, 0x00


	//----- nvinfo : EIATTR_KPARAM_INFO
	.align		4
.L_17:
        /*0038*/ 	.byte	0x04, 0x17
        /*003a*/ 	.short	(.L_19 - .L_18)
.L_18:
        /*003c*/ 	.word	0x00000000
        /*0040*/ 	.short	0x0003
        /*0042*/ 	.short	0x0018
        /*0044*/ 	.byte	0x00, 0xf4, 0x21, 0x00


	//----- nvinfo : EIATTR_KPARAM_INFO
	.align		4
.L_19:
        /*0048*/ 	.byte	0x04, 0x17
        /*004a*/ 	.short	(.L_21 - .L_20)
.L_20:
        /*004c*/ 	.word	0x00000000
        /*0050*/ 	.short	0x0002
        /*0052*/ 	.short	0x0010
        /*0054*/ 	.byte	0x00, 0xf4, 0x21, 0x00


	//----- nvinfo : EIATTR_KPARAM_INFO
	.align		4
.L_21:
        /*0058*/ 	.byte	0x04, 0x17
        /*005a*/ 	.short	(.L_23 - .L_22)
.L_22:
        /*005c*/ 	.word	0x00000000
        /*0060*/ 	.short	0x0001
        /*0062*/ 	.short	0x0008
        /*0064*/ 	.byte	0x00, 0xf4, 0x21, 0x00


	//----- nvinfo : EIATTR_KPARAM_INFO
	.align		4
.L_23:
        /*0068*/ 	.byte	0x04, 0x17
        /*006a*/ 	.short	(.L_25 - .L_24)
.L_24:
        /*006c*/ 	.word	0x00000000
        /*0070*/ 	.short	0x0000
        /*0072*/ 	.short	0x0000
        /*0074*/ 	.byte	0x00, 0xf4, 0x21, 0x00


	//----- nvinfo : EIATTR_SPARSE_MMA_MASK
	.align		4
.L_25:
        /*0078*/ 	.byte	0x03, 0x50
        /*007a*/ 	.short	0x0000


	//----- nvinfo : EIATTR_MAXREG_COUNT
	.align		4
        /*007c*/ 	.byte	0x03, 0x1b
        /*007e*/ 	.short	0x00ff


	//----- nvinfo : EIATTR_EXIT_INSTR_OFFSETS
	.align		4
        /*0080*/ 	.byte	0x04, 0x1c
        /*0082*/ 	.short	(.L_27 - .L_26)


	//   ....[0]....
.L_26:
        /*0084*/ 	.word	0x000005b0


	//----- nvinfo : EIATTR_REQNTID
	.align		4
.L_27:
        /*0088*/ 	.byte	0x04, 0x10
        /*008a*/ 	.short	(.L_29 - .L_28)
.L_28:
        /*008c*/ 	.word	0x00000080
        /*0090*/ 	.word	0x00000001
        /*0094*/ 	.word	0x00000001


	//----- nvinfo : EIATTR_CBANK_PARAM_SIZE
	.align		4
.L_29:
        /*0098*/ 	.byte	0x03, 0x19
        /*009a*/ 	.short	0x0034


	//----- nvinfo : EIATTR_PARAM_CBANK
	.align		4
        /*009c*/ 	.byte	0x04, 0x0a
        /*009e*/ 	.short	(.L_31 - .L_30)
	.align		4
.L_30:
        /*00a0*/ 	.word	index@(.nv.constant0.triton_poi_fused__native_batch_norm_legit_no_training_relu_7)
        /*00a4*/ 	.short	0x0210
        /*00a6*/ 	.short	0x0034


	//----- nvinfo : EIATTR_SW_WAR
	.align		4
.L_31:
        /*00a8*/ 	.byte	0x04, 0x36
        /*00aa*/ 	.short	(.L_33 - .L_32)
.L_32:
        /*00ac*/ 	.word	0x00000008
.L_33:


//--------------------- .nv.callgraph             --------------------------
	.section	.nv.callgraph,"",@"SHT_CUDA_CALLGRAPH"
	.align	4
	.sectionentsize	8
	.align		4
        /*0000*/ 	.word	0x00000000
	.align		4
        /*0004*/ 	.word	0xffffffff
	.align		4
        /*0008*/ 	.word	0x00000000
	.align		4
        /*000c*/ 	.word	0xfffffffe
	.align		4
        /*0010*/ 	.word	0x00000000
	.align		4
        /*0014*/ 	.word	0xfffffffd
	.align		4
        /*0018*/ 	.word	0x00000000
	.align		4
        /*001c*/ 	.word	0xfffffffc


//--------------------- .nv.constant4             --------------------------
	.section	.nv.constant4,"a",@progbits
	.align	8
	.align		8
.nv.constant4:
        /*0000*/ 	.dword	_$_str
	.align		8
        /*0008*/ 	.dword	_$_str_$_2


//--------------------- .text.triton_poi_fused__native_batch_norm_legit_no_training_relu_7 --------------------------
	.section	.text.triton_poi_fused__native_batch_norm_legit_no_training_relu_7,"ax",@progbits
	.align	128
        .global         triton_poi_fused__native_batch_norm_legit_no_training_relu_7
        .type           triton_poi_fused__native_batch_norm_legit_no_training_relu_7,@function
        .size           triton_poi_fused__native_batch_norm_legit_no_training_relu_7,(.L_x_1 - triton_poi_fused__native_batch_norm_legit_no_training_relu_7)
        .other          triton_poi_fused__native_batch_norm_legit_no_training_relu_7,@"STO_CUDA_ENTRY STV_DEFAULT"
triton_poi_fused__native_batch_norm_legit_no_training_relu_7:
.text.triton_poi_fused__native_batch_norm_legit_no_training_relu_7:
[----:B------:R-:W-:Y:S01]  /*0000*/  LDC R1, c[0x0][0x28] ;  /* 0x00000a00ff017b82 */ /* 0x000fe20000000800 */
[----:B------:R-:W1:Y:S07]  /*0010*/  S2R R0, SR_TID.X ;  /* 0x0000000000007919 */ /* 0x000e6e0000002100 */
[----:B------:R-:W2:Y:S01]  /*0020*/  LDC.64 R20, c[0x0][0x220] ;  /* 0x00008800ff147b82 */ /* 0x000ea20000000a00 */
[----:B------:R-:W-:Y:S01]  /*0030*/  ULDC.64 UR4, c[0x0][0x208] ;  /* 0x0000820000047ab9 */ /* 0x000fe20000000a00 */
[----:B------:R-:W3:Y:S06]  /*0040*/  S2R R5, SR_CTAID.X ;  /* 0x0000000000057919 */ /* 0x000eec0000002500 */
[----:B------:R-:W4:Y:S08]  /*0050*/  LDC.64 R12, c[0x0][0x210] ;  /* 0x00008400ff0c7b82 */ /* 0x000f300000000a00 */
[----:B------:R-:W5:Y:S08]  /*0060*/  LDC.64 R16, c[0x0][0x218] ;  /* 0x00008600ff107b82 */ /* 0x000f700000000a00 */
[----:B------:R-:W5:Y:S01]  /*0070*/  LDC.64 R8, c[0x0][0x228] ;  /* 0x00008a00ff087b82 */ /* 0x000f620000000a00 */
[----:B-1----:R-:W-:-:S02]  /*0080*/  SHF.L.U32 R0, R0, 0x2, RZ ;  /* 0x0000000200007819 */ /* 0x002fc400000006ff */
[----:B---3--:R-:W-:Y:S02]  /*0090*/  SHF.R.S32.HI R3, RZ, 0x16, R5 ;  /* 0x00000016ff037819 */ /* 0x008fe40000011405 */
[----:B------:R-:W-:Y:S02]  /*00a0*/  LOP3.LUT R0, R0, 0x1fc, RZ, 0xc0, !PT ;  /* 0x000001fc00007812 */ /* 0x000fe400078ec0ff */
[----:B------:R-:W-:Y:S02]  /*00b0*/  SGXT R3, R3, 0x1 ;  /* 0x000000010303781a */ /* 0x000fe40000000200 */
[----:B------:R-:W-:Y:S02]  /*00c0*/  LEA R0, R5, R0, 0x9 ;  /* 0x0000000005007211 */ /* 0x000fe400078e48ff */
[----:B------:R-:W1:Y:S02]  /*00d0*/  LDC.64 R4, c[0x0][0x230] ;  /* 0x00008c00ff047b82 */ /* 0x000e640000000a00 */
[----:B------:R-:W-:-:S04]  /*00e0*/  LEA.HI R3, R3, R0, RZ, 0x6 ;  /* 0x0000000003037211 */ /* 0x000fc800078f30ff */
[----:B------:R-:W-:-:S04]  /*00f0*/  LOP3.LUT R3, R3, 0xffffffc0, RZ, 0xc0, !PT ;  /* 0xffffffc003037812 */ /* 0x000fc800078ec0ff */
[----:B------:R-:W-:-:S05]  /*0100*/  IADD3 R2, R0, -R3, RZ ;  /* 0x8000000300027210 */ /* 0x000fca0007ffe0ff */
[----:B--2---:R-:W-:-:S06]  /*0110*/  IMAD.WIDE R20, R2, 0x4, R20 ;  /* 0x0000000402147825 */ /* 0x004fcc00078e0214 */
[----:B------:R-:W2:Y:S01]  /*0120*/  LDG.E.EL.128 R20, desc[UR4][R20.64] ;  /* 0x0000000414147981 */ /* 0x000ea2000c2e1d00 */
[----:B----4-:R-:W-:-:S04]  /*0130*/  IMAD.WIDE R12, R0, 0x4, R12 ;  /* 0x00000004000c7825 */ /* 0x010fc800078e020c */
[C---:B-----5:R-:W-:Y:S02]  /*0140*/  IMAD.WIDE R16, R2.reuse, 0x4, R16 ;  /* 0x0000000402107825 */ /* 0x060fe400078e0210 */
[----:B------:R-:W3:Y:S04]  /*0150*/  LDG.E.128 R12, desc[UR4][R12.64] ;  /* 0x000000040c0c7981 */ /* 0x000ee8000c1e1d00 */
[----:B------:R-:W3:Y:S01]  /*0160*/  LDG.E.EL.128 R16, desc[UR4][R16.64] ;  /* 0x0000000410107981 */ /* 0x000ee2000c2e1d00 */
[----:B0-----:R-:W-:-:S04]  /*0170*/  IMAD.WIDE R8, R2, 0x4, R8 ;  /* 0x0000000402087825 */ /* 0x001fc800078e0208 */
[----:B-1----:R-:W-:Y:S02]  /*0180*/  IMAD.WIDE R4, R2, 0x4, R4 ;  /* 0x0000000402047825 */ /* 0x002fe400078e0204 */
[----:B------:R-:W4:Y:S04]  /*0190*/  LDG.E.EL.128 R8, desc[UR4][R8.64] ;  /* 0x0000000408087981 */ /* 0x000f28000c2e1d00 */
[----:B------:R-:W4:Y:S01]  /*01a0*/  LDG.E.EL.128 R4, desc[UR4][R4.64] ;  /* 0x0000000404047981 */ /* 0x000f22000c2e1d00 */
[----:B--2---:R-:W-:Y:S01]  /*01b0*/  FADD R22, R22, 9.9999997473787516356e-06 ;  /* 0x3727c5ac16167421 */ /* 0x004fe20000000000 */
[----:B------:R-:W-:Y:S01]  /*01c0*/  FADD R23, R23, 9.9999997473787516356e-06 ;  /* 0x3727c5ac17177421 */ /* 0x000fe20000000000 */
[----:B------:R-:W-:Y:S01]  /*01d0*/  FADD R2, R20, 9.9999997473787516356e-06 ;  /* 0x3727c5ac14027421 */ /* 0x000fe20000000000 */
[----:B------:R-:W-:Y:S01]  /*01e0*/  FADD R21, R21, 9.9999997473787516356e-06 ;  /* 0x3727c5ac15157421 */ /* 0x000fe20000000000 */
[----:B------:R-:W0:Y:S01]  /*01f0*/  MUFU.SQRT R24, R22 ;  /* 0x0000001600187308 */ /* 0x000e220000002000 */
[----:B------:R-:W-:Y:S01]  /*0200*/  HFMA2.MMA R20, -RZ, RZ, 1.625, 0 ;  /* 0x3e800000ff147435 */ /* 0x000fe200000001ff */
[----:B---3--:R-:W-:-:S06]  /*0210*/  FADD R12, R12, -R16 ;  /* 0x800000100c0c7221 */ /* 0x008fcc0000000000 */
[----:B------:R-:W1:Y:S01]  /*0220*/  MUFU.SQRT R23, R23 ;  /* 0x0000001700177308 */ /* 0x000e620000002000 */
[----:B------:R-:W-:Y:S01]  /*0230*/  FADD R13, R13, -R17 ;  /* 0x800000110d0d7221 */ /* 0x000fe20000000000 */
[----:B------:R-:W-:Y:S01]  /*0240*/  FADD R14, R14, -R18 ;  /* 0x800000120e0e7221 */ /* 0x000fe20000000000 */
[----:B------:R-:W-:Y:S01]  /*0250*/  FADD R18, R15, -R19 ;  /* 0x800000130f127221 */ /* 0x000fe20000000000 */
[----:B0-----:R-:W-:-:S04]  /*0260*/  FSETP.GT.AND P6, PT, R24, 8.50705917302346158658e+37, PT ;  /* 0x7e8000001800780b */ /* 0x001fc80003fc4000 */
[----:B------:R0:W2:Y:S01]  /*0270*/  MUFU.SQRT R25, R2 ;  /* 0x0000000200197308 */ /* 0x0000a20000002000 */
[----:B------:R-:W-:Y:S02]  /*0280*/  FSETP.GEU.AND P1, PT, R24, 1.175494350822287508e-38, PT ;  /* 0x008000001800780b */ /* 0x000fe40003f2e000 */
[----:B-1----:R-:W-:-:S05]  /*0290*/  FSETP.GT.AND P5, PT, R23, 8.50705917302346158658e+37, PT ;  /* 0x7e8000001700780b */ /* 0x002fca0003fa4000 */
[----:B------:R1:W3:Y:S01]  /*02a0*/  MUFU.SQRT R26, R21 ;  /* 0x00000015001a7308 */ /* 0x0002e20000002000 */
[----:B------:R-:W-:Y:S01]  /*02b0*/  FSETP.GEU.AND P2, PT, R23, 1.175494350822287508e-38, PT ;  /* 0x008000001700780b */ /* 0x000fe20003f4e000 */
[----:B0-----:R-:W0:Y:S01]  /*02c0*/  LDC.64 R2, c[0x0][0x238] ;  /* 0x00008e00ff027b82 */ /* 0x001e220000000a00 */
[----:B------:R-:W-:Y:S01]  /*02d0*/  FSEL R16, R20, 1, P5 ;  /* 0x3f80000014107808 */ /* 0x000fe20002800000 */
[----:B------:R-:W-:Y:S01]  /*02e0*/  @P6 FMUL R24, R24, 0.25 ;  /* 0x3e80000018186820 */ /* 0x000fe20000400000 */
[----:B--2---:R-:W-:-:S03]  /*02f0*/  FSETP.GT.AND P3, PT, R25, 8.50705917302346158658e+37, PT ;  /* 0x7e8000001900780b */ /* 0x004fc60003f64000 */
[----:B------:R-:W-:Y:S01]  /*0300*/  @!P1 FMUL R24, R24, 16777216 ;  /* 0x4b80000018189820 */ /* 0x000fe20000400000 */
[----:B-1----:R-:W-:Y:S02]  /*0310*/  FSEL R21, R20, 1, P6 ;  /* 0x3f80000014157808 */ /* 0x002fe40003000000 */
[----:B------:R-:W-:Y:S01]  /*0320*/  FSETP.GEU.AND P6, PT, R25, 1.175494350822287508e-38, PT ;  /* 0x008000001900780b */ /* 0x000fe20003fce000 */
[----:B------:R-:W-:Y:S02]  /*0330*/  @P5 FMUL R23, R23, 0.25 ;  /* 0x3e80000017175820 */ /* 0x000fe40000400000 */
[----:B------:R-:W1:Y:S01]  /*0340*/  MUFU.RCP R24, R24 ;  /* 0x0000001800187308 */ /* 0x000e620000001000 */
[C---:B---3--:R-:W-:Y:S01]  /*0350*/  FSETP.GT.AND P4, PT, R26.reuse, 8.50705917302346158658e+37, PT ;  /* 0x7e8000001a00780b */ /* 0x048fe20003f84000 */
[----:B------:R-:W-:Y:S01]  /*0360*/  @!P2 FMUL R23, R23, 16777216 ;  /* 0x4b8000001717a820 */ /* 0x000fe20000400000 */
[----:B------:R-:W-:Y:S01]  /*0370*/  FSETP.GEU.AND P0, PT, R26, 1.175494350822287508e-38, PT ;  /* 0x008000001a00780b */ /* 0x000fe20003f0e000 */
[----:B------:R-:W-:Y:S01]  /*0380*/  @!P2 FMUL R16, R16, 16777216 ;  /* 0x4b8000001010a820 */ /* 0x000fe20000400000 */
[C---:B------:R-:W-:Y:S01]  /*0390*/  FSEL R17, R20.reuse, 1, P4 ;  /* 0x3f80000014117808 */ /* 0x040fe20002000000 */
[----:B------:R-:W-:Y:S01]  /*03a0*/  @P3 FMUL R25, R25, 0.25 ;  /* 0x3e80000019193820 */ /* 0x000fe20000400000 */
[----:B------:R-:W-:Y:S01]  /*03b0*/  FSEL R20, R20, 1, P3 ;  /* 0x3f80000014147808 */ /* 0x000fe20001800000 */
[----:B------:R-:W2:Y:S01]  /*03c0*/  MUFU.RCP R23, R23 ;  /* 0x0000001700177308 */ /* 0x000ea20000001000 */
[----:B------:R-:W-:Y:S01]  /*03d0*/  @!P1 FMUL R21, R21, 16777216 ;  /* 0x4b80000015159820 */ /* 0x000fe20000400000 */
[----:B------:R-:W-:-:S02]  /*03e0*/  @!P6 FMUL R25, R25, 16777216 ;  /* 0x4b8000001919e820 */ /* 0x000fc40000400000 */
[----:B------:R-:W-:Y:S01]  /*03f0*/  @!P6 FMUL R20, R20, 16777216 ;  /* 0x4b8000001414e820 */ /* 0x000fe20000400000 */
[----:B0-----:R-:W-:-:S04]  /*0400*/  IMAD.WIDE R2, R0, 0x4, R2 ;  /* 0x0000000400027825 */ /* 0x001fc800078e0202 */
[----:B------:R-:W-:Y:S01]  /*0410*/  @P4 FMUL R26, R26, 0.25 ;  /* 0x3e8000001a1a4820 */ /* 0x000fe20000400000 */
[----:B-1----:R-:W-:Y:S01]  /*0420*/  FMUL R21, R24, R21 ;  /* 0x0000001518157220 */ /* 0x002fe20000400000 */
[----:B------:R-:W0:Y:S01]  /*0430*/  MUFU.RCP R25, R25 ;  /* 0x0000001900197308 */ /* 0x000e220000001000 */
[----:B------:R-:W-:Y:S01]  /*0440*/  @!P0 FMUL R17, R17, 16777216 ;  /* 0x4b80000011118820 */ /* 0x000fe20000400000 */
[----:B------:R-:W-:Y:S01]  /*0450*/  @!P0 FMUL R26, R26, 16777216 ;  /* 0x4b8000001a1a8820 */ /* 0x000fe20000400000 */
[----:B------:R-:W-:Y:S01]  /*0460*/  FMUL R21, R21, R14 ;  /* 0x0000000e15157220 */ /* 0x000fe20000400000 */
[----:B--2---:R-:W-:-:S04]  /*0470*/  FMUL R23, R23, R16 ;  /* 0x0000001017177220 */ /* 0x004fc80000400000 */
[----:B------:R-:W1:Y:S01]  /*0480*/  MUFU.RCP R22, R26 ;  /* 0x0000001a00167308 */ /* 0x000e620000001000 */
[----:B----4-:R-:W-:Y:S01]  /*0490*/  FFMA R6, R10, R21, R6 ;  /* 0x000000150a067223 */ /* 0x010fe20000000006 */
[----:B------:R-:W-:-:S04]  /*04a0*/  FMUL R18, R23, R18 ;  /* 0x0000001217127220 */ /* 0x000fc80000400000 */
[C---:B------:R-:W-:Y:S01]  /*04b0*/  FSETP.GEU.AND P1, PT, R6.reuse, RZ, PT ;  /* 0x000000ff0600720b */ /* 0x040fe20003f2e000 */
[----:B0-----:R-:W-:Y:S01]  /*04c0*/  FMUL R25, R25, R20 ;  /* 0x0000001419197220 */ /* 0x001fe20000400000 */
[----:B------:R-:W-:Y:S02]  /*04d0*/  FFMA R7, R11, R18, R7 ;  /* 0x000000120b077223 */ /* 0x000fe40000000007 */
[----:B------:R-:W-:Y:S01]  /*04e0*/  SEL R6, R6, RZ, P1 ;  /* 0x000000ff06067207 */ /* 0x000fe20000800000 */
[----:B------:R-:W-:Y:S02]  /*04f0*/  FMUL R25, R25, R12 ;  /* 0x0000000c19197220 */ /* 0x000fe40000400000 */
[C---:B------:R-:W-:Y:S01]  /*0500*/  FSETP.GEU.AND P0, PT, R7.reuse, RZ, PT ;  /* 0x000000ff0700720b */ /* 0x040fe20003f0e000 */
[----:B-1----:R-:W-:Y:S01]  /*0510*/  FMUL R22, R22, R17 ;  /* 0x0000001116167220 */ /* 0x002fe20000400000 */
[----:B------:R-:W-:Y:S02]  /*0520*/  FFMA R4, R8, R25, R4 ;  /* 0x0000001908047223 */ /* 0x000fe40000000004 */
[----:B------:R-:W-:Y:S01]  /*0530*/  SEL R7, R7, RZ, P0 ;  /* 0x000000ff07077207 */ /* 0x000fe20000000000 */
[----:B------:R-:W-:-:S02]  /*0540*/  FMUL R22, R22, R13 ;  /* 0x0000000d16167220 */ /* 0x000fc40000400000 */
[C---:B------:R-:W-:Y:S02]  /*0550*/  FSETP.GEU.AND P3, PT, R4.reuse, RZ, PT ;  /* 0x000000ff0400720b */ /* 0x040fe40003f6e000 */
[----:B------:R-:W-:Y:S02]  /*0560*/  FFMA R5, R9, R22, R5 ;  /* 0x0000001609057223 */ /* 0x000fe40000000005 */
[----:B------:R-:W-:-:S03]  /*0570*/  SEL R4, R4, RZ, P3 ;  /* 0x000000ff04047207 */ /* 0x000fc60001800000 */
[----:B------:R-:W-:-:S04]  /*0580*/  FSETP.GEU.AND P2, PT, R5, RZ, PT ;  /* 0x000000ff0500720b */ /* 0x000fc80003f4e000 */
[----:B------:R-:W-:-:S05]  /*0590*/  SEL R5, R5, RZ, P2 ;  /* 0x000000ff05057207 */ /* 0x000fca0001000000 */
[----:B------:R-:W-:Y:S01]  /*05a0*/  STG.E.128 desc[UR4][R2.64], R4 ;  /* 0x0000000402007986 */ /* 0x000fe2000c101d04 */
[----:B------:R-:W-:Y:S05]  /*05b0*/  EXIT ;  /* 0x000000000000794d */ /* 0x000fea0003800000 */
.L_x_0:
[----:B------:R-:W-:-:S00]  /*05c0*/  BRA `(.L_x_0) ;  /* 0xfffffffc00fc7947 */ /* 0x000fc0000383ffff */
[----:B------:R-:W-:-:S00]  /*05d0*/  NOP ;  /* 0x0000000000007918 */ /* 0x000fc00000000000 */
        /* <DEDUP_REMOVED lines=10> */
.L_x_1:


//--------------------- .nv.global.init           --------------------------
	.section	.nv.global.init,"aw",@progbits
.nv.global.init:
	.type		_$_str,@object
	.size		_$_str,(_$_str_$_2 - _$_str)
_$_str:
        /*0000*/ 	.byte	0x5f, 0x5f, 0x43, 0x55, 0x44, 0x41, 0x5f, 0x46, 0x54, 0x5a, 0x00
	.type		_$_str_$_2,@object
	.size		_$_str_$_2,(.L_1 - _$_str_$_2)
_$_str_$_2:
        /*000b*/ 	.byte	0x5f, 0x5f, 0x43, 0x55, 0x44, 0x41, 0x5f, 0x50, 0x52, 0x45, 0x43, 0x5f, 0x53, 0x51, 0x52, 0x54
        /*001b*/ 	.byte	0x00
.L_1:


//--------------------- .nv.constant0.triton_poi_fused__native_batch_norm_legit_no_training_relu_7 --------------------------
	.section	.nv.constant0.triton_poi_fused__native_batch_norm_legit_no_training_relu_7,"a",@progbits
	.sectionflags	@""
	.align	4
.nv.constant0.triton_poi_fused__native_batch_norm_legit_no_training_relu_7:
	.zero		580
